//
// Generated by NVIDIA NVVM Compiler
//
// Compiler Build ID: CL-36424714
// Cuda compilation tools, release 13.0, V13.0.88
// Based on NVVM 20.0.0
//

.version 9.0
.target sm_100
.address_size 64

	// .globl	_Z14hello_from_gpuv
.extern .func  (.param .b32 func_retval0) vprintf
(
	.param .b64 vprintf_param_0,
	.param .b64 vprintf_param_1
)
;
.global .align 1 .b8 $str[45] = {104, 101, 108, 108, 111, 32, 119, 111, 114, 108, 100, 32, 102, 111, 114, 109, 32, 98, 108, 111, 99, 107, 32, 37, 100, 44, 32, 116, 104, 114, 101, 97, 100, 32, 37, 100, 44, 32, 105, 100, 32, 37, 100, 10};

.visible .entry _Z14hello_from_gpuv()
{
	.local .align 8 .b8 	__local_depot0[16];
	.reg .b64 	%SP;
	.reg .b64 	%SPL;
	.reg .b32 	%r<7>;
	.reg .b64 	%rd<5>;

	mov.u64 	%SPL, __local_depot0;
	cvta.local.u64 	%SP, %SPL;
	add.u64 	%rd1, %SP, 0;
	add.u64 	%rd2, %SPL, 0;
	mov.u32 	%r1, %ctaid.x;
	mov.u32 	%r2, %tid.x;
	mov.u32 	%r3, %ntid.x;
	mad.lo.s32 	%r4, %r1, %r3, %r2;
	st.local.v2.u32 	[%rd2], {%r1, %r2};
	st.local.u32 	[%rd2+8], %r4;
	mov.u64 	%rd3, $str;
	cvta.global.u64 	%rd4, %rd3;
	{ // callseq 0, 0
	.param .b64 param0;
	st.param.b64 	[param0], %rd4;
	.param .b64 param1;
	st.param.b64 	[param1], %rd1;
	.param .b32 retval0;
	call.uni (retval0), 
	vprintf, 
	(
	param0, 
	param1
	);
	ld.param.b32 	%r5, [retval0];
	} // callseq 0
	ret;

}


// ===== COMPILED SASS (sm_100) =====

	.target	sm_100

	.elftype	@"ET_EXEC"


//--------------------- .note.nv.tkinfo           --------------------------
	.section	.note.nv.tkinfo,"",@"SHT_NOTE"
	.sectionflags	@"SHF_NOTE_NV_TKINFO"
	.tkinfo
        /*0018*/ 	.word	0x00000002
        /*0030*/ 	.string	""
        /*0030*/ 	.string	"ptxas"
        /*0030*/ 	.string	"Cuda compilation tools, release 13.0, V13.0.88"
        /*0030*/ 	.string	"Build cuda_13.0.r13.0/compiler.36424714_0"
        /*0030*/ 	.string	"-arch sm_100 -m 64 "



//--------------------- .note.nv.cuinfo           --------------------------
	.section	.note.nv.cuinfo,"",@"SHT_NOTE"
	.sectionflags	@"SHF_NOTE_NV_CUINFO"
        /*0018*/ 	.short	0x0002
        /*001a*/ 	.short	0x0064
        /*001c*/ 	.short	0x0082
	.zero		2


//--------------------- .nv.info                  --------------------------
	.section	.nv.info,"",@"SHT_CUDA_INFO"
	.align	4


	//----- nvinfo : EIATTR_REGCOUNT
	.align		4
        /*0000*/ 	.byte	0x04, 0x2f
        /*0002*/ 	.short	(.L_2 - .L_1)
	.align		4
.L_1:
        /*0004*/ 	.word	index@(_Z14hello_from_gpuv)
        /*0008*/ 	.word	0x00000018


	//----- nvinfo : EIATTR_FRAME_SIZE
	.align		4
.L_2:
        /*000c*/ 	.byte	0x04, 0x11
        /*000e*/ 	.short	(.L_4 - .L_3)
	.align		4
.L_3:
        /*0010*/ 	.word	index@(_Z14hello_from_gpuv)
        /*0014*/ 	.word	0x00000010


	//----- nvinfo : EIATTR_MIN_STACK_SIZE
	.align		4
.L_4:
        /*0018*/ 	.byte	0x04, 0x12
        /*001a*/ 	.short	(.L_6 - .L_5)
	.align		4
.L_5:
        /*001c*/ 	.word	index@(_Z14hello_from_gpuv)
        /*0020*/ 	.word	0x00000010
.L_6:


//--------------------- .nv.compat                --------------------------
	.section	.nv.compat,"",@"SHT_CUDA_COMPAT_INFO"
	.align	4
        /*0000*/ 	.byte	0x02, 0x09, 0x00, 0x00, 0x02, 0x02, 0x01, 0x00, 0x02, 0x05, 0x05, 0x00, 0x03, 0x07, 0x01, 0x01
        /*0010*/ 	.byte	0x02, 0x03, 0x00, 0x00, 0x02, 0x06, 0x01, 0x00, 0x04, 0x0b, 0x08, 0x00, 0x09, 0x00, 0x00, 0x00
        /*0020*/ 	.byte	0x00, 0x00, 0x00, 0x00


//--------------------- .nv.info._Z14hello_from_gpuv --------------------------
	.section	.nv.info._Z14hello_from_gpuv,"",@"SHT_CUDA_INFO"
	.sectionflags	@""
	.align	4


	//----- nvinfo : EIATTR_CUDA_API_VERSION
	.align		4
        /*0000*/ 	.byte	0x04, 0x37
        /*0002*/ 	.short	(.L_8 - .L_7)
.L_7:
        /*0004*/ 	.word	0x00000082


	//----- nvinfo : EIATTR_SPARSE_MMA_MASK
	.align		4
.L_8:
        /*0008*/ 	.byte	0x03, 0x50
        /*000a*/ 	.short	0x0000


	//----- nvinfo : EIATTR_MAXREG_COUNT
	.align		4
        /*000c*/ 	.byte	0x03, 0x1b
        /*000e*/ 	.short	0x00ff


	//----- nvinfo : EIATTR_EXTERNS
	.align		4
        /*0010*/ 	.byte	0x04, 0x0f
        /*0012*/ 	.short	(.L_10 - .L_9)


	//   ....[0]....
	.align		4
.L_9:
        /*0014*/ 	.word	index@(vprintf)


	//----- nvinfo : EIATTR_MERCURY_ISA_VERSION
	.align		4
.L_10:
        /*0018*/ 	.byte	0x03, 0x5f
        /*001a*/ 	.short	0x0101


	//----- nvinfo : EIATTR_VRC_CTA_INIT_COUNT
	.align		4
        /*001c*/ 	.byte	0x02, 0x4a
	.zero		1
	.zero		1


	//----- nvinfo : EIATTR_SYSCALL_OFFSETS
	.align		4
        /*0020*/ 	.byte	0x04, 0x46
        /*0022*/ 	.short	(.L_12 - .L_11)


	//   ....[0]....
.L_11:
        /*0024*/ 	.word	0x00000120


	//----- nvinfo : EIATTR_EXIT_INSTR_OFFSETS
	.align		4
.L_12:
        /*0028*/ 	.byte	0x04, 0x1c
        /*002a*/ 	.short	(.L_14 - .L_13)


	//   ....[0]....
.L_13:
        /*002c*/ 	.word	0x00000130


	//----- nvinfo : EIATTR_SW_WAR
	.align		4
.L_14:
        /*0030*/ 	.byte	0x04, 0x36
        /*0032*/ 	.short	(.L_16 - .L_15)
.L_15:
        /*0034*/ 	.word	0x00000008
.L_16:


//--------------------- .nv.callgraph             --------------------------
	.section	.nv.callgraph,"",@"SHT_CUDA_CALLGRAPH"
	.align	4
	.sectionentsize	8
	.align		4
        /*0000*/ 	.word	0x00000000
	.align		4
        /*0004*/ 	.word	0xffffffff
	.align		4
        /*0008*/ 	.word	index@(_Z14hello_from_gpuv)
	.align		4
        /*000c*/ 	.word	index@(vprintf)
	.align		4
        /*0010*/ 	.word	0x00000000
	.align		4
        /*0014*/ 	.word	0xfffffffe
	.align		4
        /*0018*/ 	.word	0x00000000
	.align		4
        /*001c*/ 	.word	0xfffffffd
	.align		4
        /*0020*/ 	.word	0x00000000
	.align		4
        /*0024*/ 	.word	0xfffffffc


//--------------------- .nv.constant4             --------------------------
	.section	.nv.constant4,"a",@progbits
	.align	8
	.align		8
.nv.constant4:
        /*0000*/ 	.dword	vprintf
	.align		8
        /*0008*/ 	.dword	$str


//--------------------- .text._Z14hello_from_gpuv --------------------------
	.section	.text._Z14hello_from_gpuv,"ax",@progbits
	.align	128
        .global         _Z14hello_from_gpuv
        .type           _Z14hello_from_gpuv,@function
        .size           _Z14hello_from_gpuv,(.L_x_2 - _Z14hello_from_gpuv)
        .other          _Z14hello_from_gpuv,@"STO_CUDA_ENTRY STV_DEFAULT"
_Z14hello_from_gpuv:
.text._Z14hello_from_gpuv:
[----:B------:R-:W0:Y:S01]  /*0000*/  LDC R1, c[0x0][0x37c] ;  /* 0x0000df00ff017b82 */ /* 0x000e220000000800 */
[----:B------:R-:W1:Y:S01]  /*0010*/  S2R R8, SR_CTAID.X ;  /* 0x0000000000087919 */ /* 0x000e620000002500 */
[----:B------:R-:W2:Y:S01]  /*0020*/  LDCU UR5, c[0x0][0x2fc] ;  /* 0x00005f80ff0577ac */ /* 0x000ea20008000800 */
[----:B------:R-:W-:Y:S01]  /*0030*/  MOV R2, 0x0 ;  /* 0x0000000000027802 */ /* 0x000fe20000000f00 */
[----:B0-----:R-:W-:Y:S01]  /*0040*/  VIADD R1, R1, 0xfffffff0 ;  /* 0xfffffff001017836 */ /* 0x001fe20000000000 */
[----:B------:R-:W1:Y:S01]  /*0050*/  S2R R9, SR_TID.X ;  /* 0x0000000000097919 */ /* 0x000e620000002100 */
[----:B------:R-:W1:Y:S03]  /*0060*/  LDCU UR6, c[0x0][0x360] ;  /* 0x00006c00ff0677ac */ /* 0x000e660008000800 */
[----:B------:R-:W0:Y:S01]  /*0070*/  LDC.64 R2, c[0x4][R2] ;  /* 0x0100000002027b82 */ /* 0x000e220000000a00 */
[----:B------:R-:W3:Y:S02]  /*0080*/  LDCU UR4, c[0x0][0x2f8] ;  /* 0x00005f00ff0477ac */ /* 0x000ee40008000800 */
[----:B---3--:R-:W-:-:S05]  /*0090*/  IADD3 R6, P0, PT, R1, UR4, RZ ;  /* 0x0000000401067c10 */ /* 0x008fca000ff1e0ff */
[----:B--2---:R-:W-:Y:S02]  /*00a0*/  IMAD.X R7, RZ, RZ, UR5, P0 ;  /* 0x00000005ff077e24 */ /* 0x004fe400080e06ff */
[----:B-1----:R-:W-:Y:S01]  /*00b0*/  IMAD R0, R8, UR6, R9 ;  /* 0x0000000608007c24 */ /* 0x002fe2000f8e0209 */
[----:B------:R1:W-:Y:S01]  /*00c0*/  STL.64 [R1], R8 ;  /* 0x0000000801007387 */ /* 0x0003e20000100a00 */
[----:B------:R-:W2:Y:S03]  /*00d0*/  LDCU.64 UR6, c[0x4][0x8] ;  /* 0x01000100ff0677ac */ /* 0x000ea60008000a00 */
[----:B------:R1:W-:Y:S01]  /*00e0*/  STL [R1+0x8], R0 ;  /* 0x0000080001007387 */ /* 0x0003e20000100800 */
[----:B--2---:R-:W-:Y:S01]  /*00f0*/  IMAD.U32 R4, RZ, RZ, UR6 ;  /* 0x00000006ff047e24 */ /* 0x004fe2000f8e00ff */
[----:B01----:R-:W-:-:S07]  /*0100*/  MOV R5, UR7 ;  /* 0x0000000700057c02 */ /* 0x003fce0008000f00 */
[----:B------:R-:W-:-:S07]  /*0110*/  LEPC R20, `(.L_x_0) ;  /* 0x000000001014794e */ /* 0x000fce0000000000 */
[----:B------:R-:W-:Y:S05]  /*0120*/  CALL.ABS.NOINC R2 ;  /* 0x0000000002007343 */ /* 0x000fea0003c00000 */
.L_x_0:
[----:B------:R-:W-:Y:S05]  /*0130*/  EXIT ;  /* 0x000000000000794d */ /* 0x000fea0003800000 */
.L_x_1:
[----:B------:R-:W-:-:S00]  /*0140*/  BRA `(.L_x_1) ;  /* 0xfffffffc00fc7947 */ /* 0x000fc0000383ffff */
[----:B------:R-:W-:-:S00]  /*0150*/  NOP ;  /* 0x0000000000007918 */ /* 0x000fc00000000000 */
        /* <DEDUP_REMOVED lines=10> */
.L_x_2:


//--------------------- .nv.global.init           --------------------------
	.section	.nv.global.init,"aw",@progbits
.nv.global.init:
	.type		$str,@object
	.size		$str,(.L_0 - $str)
$str:
        /*0000*/ 	.byte	0x68, 0x65, 0x6c, 0x6c, 0x6f, 0x20, 0x77, 0x6f, 0x72, 0x6c, 0x64, 0x20, 0x66, 0x6f, 0x72, 0x6d
        /*0010*/ 	.byte	0x20, 0x62, 0x6c, 0x6f, 0x63, 0x6b, 0x20, 0x25, 0x64, 0x2c, 0x20, 0x74, 0x68, 0x72, 0x65, 0x61
        /*0020*/ 	.byte	0x64, 0x20, 0x25, 0x64, 0x2c, 0x20, 0x69, 0x64, 0x20, 0x25, 0x64, 0x0a, 0x00
.L_0:


//--------------------- .nv.shared.reserved.0     --------------------------
	.section	.nv.shared.reserved.0,"aw",@nobits
	.weak		__nv_reservedSMEM_offset_0_alias
	.size		__nv_reservedSMEM_offset_0_alias, 0, 64
	.other		__nv_reservedSMEM_offset_0_alias,@"STO_CUDA_RESERVED_SHARED STV_DEFAULT"
__nv_reservedSMEM_offset_0_alias:
	.zero		0
	.zero		64


//--------------------- .nv.constant0._Z14hello_from_gpuv --------------------------
	.section	.nv.constant0._Z14hello_from_gpuv,"a",@progbits
	.sectionflags	@""
	.align	4
.nv.constant0._Z14hello_from_gpuv:
	.zero		896


//--------------------- SYMBOLS --------------------------

	.type		.nv.reservedSmem.offset0,@object
	.size		.nv.reservedSmem.offset0,0x4
	.type		vprintf,@function
